	.headerflags	@"EF_CUDA_TEXMODE_UNIFIED EF_CUDA_64BIT_ADDRESS EF_CUDA_ACCELERATORS EF_CUDA_SM90 EF_CUDA_VIRTUAL_SM(EF_CUDA_SM90)"
	.elftype	@"ET_EXEC"


//--------------------- .nv.info                  --------------------------
	.section	.nv.info,"",@"SHT_CUDA_INFO"
	.align	4


	//----- nvinfo : EIATTR_REGCOUNT
	.align		4
        /*0000*/ 	.byte	0x04, 0x2f
        /*0002*/ 	.short	(.L_1 - .L_0)
	.align		4
.L_0:
        /*0004*/ 	.word	index@(triton_poi_fused_convolution_leaky_relu_34)
        /*0008*/ 	.word	0x0000000c


	//----- nvinfo : EIATTR_MIN_STACK_SIZE
	.align		4
.L_1:
        /*000c*/ 	.byte	0x04, 0x12
        /*000e*/ 	.short	(.L_3 - .L_2)
	.align		4
.L_2:
        /*0010*/ 	.word	index@(triton_poi_fused_convolution_leaky_relu_34)
        /*0014*/ 	.word	0x00000000


	//----- nvinfo : EIATTR_FRAME_SIZE
	.align		4
.L_3:
        /*0018*/ 	.byte	0x04, 0x11
        /*001a*/ 	.short	(.L_5 - .L_4)
	.align		4
.L_4:
        /*001c*/ 	.word	index@(triton_poi_fused_convolution_leaky_relu_34)
        /*0020*/ 	.word	0x00000000


	//----- nvinfo : EIATTR_MIN_STACK_SIZE
	.align		4
.L_5:
        /*0024*/ 	.byte	0x04, 0x12
        /*0026*/ 	.short	(.L_7 - .L_6)
	.align		4
.L_6:
        /*0028*/ 	.word	index@(triton_poi_fused_convolution_leaky_relu_34)
        /*002c*/ 	.word	0x00000000
.L_7:


//--------------------- .nv.info.triton_poi_fused_convolution_leaky_relu_34 --------------------------
	.section	.nv.info.triton_poi_fused_convolution_leaky_relu_34,"",@"SHT_CUDA_INFO"
	.sectionflags	@""
	.align	4


	//----- nvinfo : EIATTR_CUDA_API_VERSION
	.align		4
        /*0000*/ 	.byte	0x04, 0x37
        /*0002*/ 	.short	(.L_9 - .L_8)
.L_8:
        /*0004*/ 	.word	0x0000007c


	//----- nvinfo : EIATTR_KPARAM_INFO
	.align		4
.L_9:
        /*0008*/ 	.byte	0x04, 0x17
        /*000a*/ 	.short	(.L_11 - .L_10)
.L_10:
        /*000c*/ 	.word	0x00000000
        /*0010*/ 	.short	0x0003
        /*0012*/ 	.short	0x0018
        /*0014*/ 	.byte	0x00, 0xf0, 0x11, 0x00


	//----- nvinfo : EIATTR_KPARAM_INFO
	.align		4
.L_11:
        /*0018*/ 	.byte	0x04, 0x17
        /*001a*/ 	.short	(.L_13 - .L_12)
.L_12:
        /*001c*/ 	.word	0x00000000
        /*0020*/ 	.short	0x0002
        /*0022*/ 	.short	0x0010
        /*0024*/ 	.byte	0x00, 0xf4, 0x21, 0x00


	//----- nvinfo : EIATTR_KPARAM_INFO
	.align		4
.L_13:
        /*0028*/ 	.byte	0x04, 0x17
        /*002a*/ 	.short	(.L_15 - .L_14)
.L_14:
        /*002c*/ 	.word	0x00000000
        /*0030*/ 	.short	0x0001
        /*0032*/ 	.short	0x0008
        /*0034*/ 	.byte	0x00, 0xf4, 0x21, 0x00


	//----- nvinfo : EIATTR_KPARAM_INFO
	.align		4
.L_15:
        /*0038*/ 	.byte	0x04, 0x17
        /*003a*/ 	.short	(.L_17 - .L_16)
.L_16:
        /*003c*/ 	.word	0x00000000
        /*0040*/ 	.short	0x0000
        /*0042*/ 	.short	0x0000
        /*0044*/ 	.byte	0x00, 0xf4, 0x21, 0x00


	//----- nvinfo : EIATTR_SPARSE_MMA_MASK
	.align		4
.L_17:
        /*0048*/ 	.byte	0x03, 0x50
        /*004a*/ 	.short	0x0000


	//----- nvinfo : EIATTR_MAXREG_COUNT
	.align		4
        /*004c*/ 	.byte	0x03, 0x1b
        /*004e*/ 	.short	0x00ff


	//----- nvinfo : EIATTR_EXIT_INSTR_OFFSETS
	.align		4
        /*0050*/ 	.byte	0x04, 0x1c
        /*0052*/ 	.short	(.L_19 - .L_18)


	//   ....[0]....
.L_18:
        /*0054*/ 	.word	0x000001d0


	//----- nvinfo : EIATTR_REQNTID
	.align		4
.L_19:
        /*0058*/ 	.byte	0x04, 0x10
        /*005a*/ 	.short	(.L_21 - .L_20)
.L_20:
        /*005c*/ 	.word	0x00000100
        /*0060*/ 	.word	0x00000001
        /*0064*/ 	.word	0x00000001


	//----- nvinfo : EIATTR_CBANK_PARAM_SIZE
	.align		4
.L_21:
        /*0068*/ 	.byte	0x03, 0x19
        /*006a*/ 	.short	0x001c


	//----- nvinfo : EIATTR_PARAM_CBANK
	.align		4
        /*006c*/ 	.byte	0x04, 0x0a
        /*006e*/ 	.short	(.L_23 - .L_22)
	.align		4
.L_22:
        /*0070*/ 	.word	index@(.nv.constant0.triton_poi_fused_convolution_leaky_relu_34)
        /*0074*/ 	.short	0x0210
        /*0076*/ 	.short	0x001c


	//----- nvinfo : EIATTR_SW_WAR
	.align		4
.L_23:
        /*0078*/ 	.byte	0x04, 0x36
        /*007a*/ 	.short	(.L_25 - .L_24)
.L_24:
        /*007c*/ 	.word	0x00000008
.L_25:


//--------------------- .nv.callgraph             --------------------------
	.section	.nv.callgraph,"",@"SHT_CUDA_CALLGRAPH"
	.align	4
	.sectionentsize	8
	.align		4
        /*0000*/ 	.word	0x00000000
	.align		4
        /*0004*/ 	.word	0xffffffff
	.align		4
        /*0008*/ 	.word	0x00000000
	.align		4
        /*000c*/ 	.word	0xfffffffe
	.align		4
        /*0010*/ 	.word	0x00000000
	.align		4
        /*0014*/ 	.word	0xfffffffd
	.align		4
        /*0018*/ 	.word	0x00000000
	.align		4
        /*001c*/ 	.word	0xfffffffc


//--------------------- .text.triton_poi_fused_convolution_leaky_relu_34 --------------------------
	.section	.text.triton_poi_fused_convolution_leaky_relu_34,"ax",@progbits
	.align	128
        .global         triton_poi_fused_convolution_leaky_relu_34
        .type           triton_poi_fused_convolution_leaky_relu_34,@function
        .size           triton_poi_fused_convolution_leaky_relu_34,(.L_x_1 - triton_poi_fused_convolution_leaky_relu_34)
        .other          triton_poi_fused_convolution_leaky_relu_34,@"STO_CUDA_ENTRY STV_DEFAULT"
triton_poi_fused_convolution_leaky_relu_34:
.text.triton_poi_fused_convolution_leaky_relu_34:
[----:B------:R-:W-:Y:S01]  /*0000*/  LDC R1, c[0x0][0x28] ;  /* 0x00000a00ff017b82 */ /* 0x000fe20000000800 */
[----:B------:R-:W1:Y:S07]  /*0010*/  S2R R0, SR_TID.X ;  /* 0x0000000000007919 */ /* 0x000e6e0000002100 */
[----:B------:R-:W2:Y:S01]  /*0020*/  LDC.64 R2, c[0x0][0x210] ;  /* 0x00008400ff027b82 */ /* 0x000ea20000000a00 */
[----:B------:R-:W-:Y:S01]  /*0030*/  ULDC.64 UR4, c[0x0][0x208] ;  /* 0x0000820000047ab9 */ /* 0x000fe20000000a00 */
[----:B------:R-:W-:Y:S01]  /*0040*/  ULDC.64 UR6, c[0x0][0x220] ;  /* 0x0000880000067ab9 */ /* 0x000fe20000000a00 */
[----:B------:R-:W3:Y:S05]  /*0050*/  S2R R7, SR_CTAID.X ;  /* 0x0000000000077919 */ /* 0x000eea0000002500 */
[----:B------:R-:W4:Y:S01]  /*0060*/  LDC.64 R4, c[0x0][0x218] ;  /* 0x00008600ff047b82 */ /* 0x000f220000000a00 */
[----:B-1----:R-:W-:Y:S01]  /*0070*/  IMAD.SHL.U32 R0, R0, 0x2, RZ ;  /* 0x0000000200007824 */ /* 0x002fe200078e00ff */
[----:B---3--:R-:W-:-:S04]  /*0080*/  SHF.R.S32.HI R6, RZ, 0x16, R7 ;  /* 0x00000016ff067819 */ /* 0x008fc80000011407 */
[----:B------:R-:W-:Y:S02]  /*0090*/  LOP3.LUT R0, R0, 0x1fe, RZ, 0xc0, !PT ;  /* 0x000001fe00007812 */ /* 0x000fe400078ec0ff */
[----:B------:R-:W-:-:S03]  /*00a0*/  SGXT R6, R6, 0x1 ;  /* 0x000000010606781a */ /* 0x000fc60000000200 */
[----:B------:R-:W-:-:S04]  /*00b0*/  IMAD R7, R7, 0x200, R0 ;  /* 0x0000020007077824 */ /* 0x000fc800078e0200 */
[----:B--2---:R-:W-:Y:S01]  /*00c0*/  IMAD.WIDE R2, R7, 0x4, R2 ;  /* 0x0000000407027825 */ /* 0x004fe200078e0202 */
[----:B------:R-:W-:-:S04]  /*00d0*/  LEA.HI R6, R6, R7, RZ, 0xa ;  /* 0x0000000706067211 */ /* 0x000fc800078f50ff */
[----:B------:R-:W-:Y:S01]  /*00e0*/  SHF.R.S32.HI R6, RZ, 0xa, R6 ;  /* 0x0000000aff067819 */ /* 0x000fe20000011406 */
[----:B------:R-:W2:Y:S03]  /*00f0*/  LDG.E.64 R2, desc[UR4][R2.64] ;  /* 0x0000000402027981 */ /* 0x000ea6000c1e1b00 */
[----:B------:R-:W-:-:S04]  /*0100*/  LEA.HI R0, R6, R6, RZ, 0x6 ;  /* 0x0000000606007211 */ /* 0x000fc800078f30ff */
[----:B------:R-:W-:-:S05]  /*0110*/  LOP3.LUT R9, R0, 0xffffffc0, RZ, 0xc0, !PT ;  /* 0xffffffc000097812 */ /* 0x000fca00078ec0ff */
[----:B------:R-:W-:-:S04]  /*0120*/  IMAD.IADD R9, R6, 0x1, -R9 ;  /* 0x0000000106097824 */ /* 0x000fc800078e0a09 */
[----:B----4-:R-:W-:-:S06]  /*0130*/  IMAD.WIDE R4, R9, 0x4, R4 ;  /* 0x0000000409047825 */ /* 0x010fcc00078e0204 */
[----:B------:R-:W2:Y:S01]  /*0140*/  LDG.E.EL R4, desc[UR4][R4.64] ;  /* 0x0000000404047981 */ /* 0x000ea2000c2e1900 */
[----:B------:R-:W-:-:S04]  /*0150*/  IADD3 R6, P2, R7, UR6, RZ ;  /* 0x0000000607067c10 */ /* 0x000fc8000ff5e0ff */
[----:B------:R-:W-:Y:S02]  /*0160*/  LEA.HI.X.SX32 R7, R7, UR7, 0x1, P2 ;  /* 0x0000000707077c11 */ /* 0x000fe400090f0eff */
[-C--:B--2---:R-:W-:Y:S02]  /*0170*/  FSETP.GT.AND P1, PT, R2, -R4.reuse, PT ;  /* 0x800000040200720b */ /* 0x084fe40003f24000 */
[----:B------:R-:W-:Y:S02]  /*0180*/  FSETP.GT.AND P0, PT, R3, -R4, PT ;  /* 0x800000040300720b */ /* 0x000fe40003f04000 */
[----:B------:R-:W-:Y:S02]  /*0190*/  SEL R0, RZ, 0x1, !P1 ;  /* 0x00000001ff007807 */ /* 0x000fe40004800000 */
[----:B------:R-:W-:-:S05]  /*01a0*/  SEL R9, RZ, 0x100, !P0 ;  /* 0x00000100ff097807 */ /* 0x000fca0004000000 */
[----:B------:R-:W-:-:S05]  /*01b0*/  IMAD.IADD R9, R0, 0x1, R9 ;  /* 0x0000000100097824 */ /* 0x000fca00078e0209 */
[----:B------:R-:W-:Y:S01]  /*01c0*/  STG.E.U16 desc[UR4][R6.64], R9 ;  /* 0x0000000906007986 */ /* 0x000fe2000c101504 */
[----:B------:R-:W-:Y:S05]  /*01d0*/  EXIT ;  /* 0x000000000000794d */ /* 0x000fea0003800000 */
.L_x_0:
[----:B------:R-:W-:-:S00]  /*01e0*/  BRA `(.L_x_0) ;  /* 0xfffffffc00fc7947 */ /* 0x000fc0000383ffff */
[----:B------:R-:W-:-:S00]  /*01f0*/  NOP ;  /* 0x0000000000007918 */ /* 0x000fc00000000000 */
        /* <DEDUP_REMOVED lines=8> */
.L_x_1:


//--------------------- .nv.constant0.triton_poi_fused_convolution_leaky_relu_34 --------------------------
	.section	.nv.constant0.triton_poi_fused_convolution_leaky_relu_34,"a",@progbits
	.sectionflags	@""
	.align	4
.nv.constant0.triton_poi_fused_convolution_leaky_relu_34:
	.zero		556
